//
// Generated by NVIDIA NVVM Compiler
//
// Compiler Build ID: CL-36424714
// Cuda compilation tools, release 13.0, V13.0.88
// Based on NVVM 20.0.0
//

.version 9.0
.target sm_100
.address_size 64

	// .globl	_Z3addiPfS_S_

.visible .entry _Z3addiPfS_S_(
	.param .u32 _Z3addiPfS_S__param_0,
	.param .u64 .ptr .align 1 _Z3addiPfS_S__param_1,
	.param .u64 .ptr .align 1 _Z3addiPfS_S__param_2,
	.param .u64 .ptr .align 1 _Z3addiPfS_S__param_3
)
{
	.reg .pred 	%p<7>;
	.reg .b32 	%r<31>;
	.reg .b32 	%f<16>;
	.reg .b64 	%rd<25>;

	ld.param.u32 	%r12, [_Z3addiPfS_S__param_0];
	ld.param.u64 	%rd4, [_Z3addiPfS_S__param_1];
	ld.param.u64 	%rd5, [_Z3addiPfS_S__param_2];
	ld.param.u64 	%rd6, [_Z3addiPfS_S__param_3];
	cvta.to.global.u64 	%rd1, %rd6;
	cvta.to.global.u64 	%rd2, %rd5;
	cvta.to.global.u64 	%rd3, %rd4;
	mov.u32 	%r13, %ctaid.x;
	mov.u32 	%r14, %ntid.x;
	mov.u32 	%r15, %tid.x;
	mad.lo.s32 	%r29, %r13, %r14, %r15;
	mov.u32 	%r16, %nctaid.x;
	mul.lo.s32 	%r2, %r14, %r16;
	setp.ge.s32 	%p1, %r29, %r12;
	@%p1 bra 	$L__BB0_7;
	add.s32 	%r17, %r29, %r2;
	max.s32 	%r18, %r12, %r17;
	setp.lt.s32 	%p2, %r17, %r12;
	selp.u32 	%r19, 1, 0, %p2;
	add.s32 	%r20, %r17, %r19;
	sub.s32 	%r21, %r18, %r20;
	div.u32 	%r22, %r21, %r2;
	add.s32 	%r3, %r22, %r19;
	and.b32  	%r23, %r3, 3;
	setp.eq.s32 	%p3, %r23, 3;
	@%p3 bra 	$L__BB0_4;
	add.s32 	%r24, %r3, 1;
	and.b32  	%r25, %r24, 3;
	neg.s32 	%r27, %r25;
$L__BB0_3:
	.pragma "nounroll";
	mul.wide.s32 	%rd7, %r29, 4;
	add.s64 	%rd8, %rd1, %rd7;
	add.s64 	%rd9, %rd2, %rd7;
	add.s64 	%rd10, %rd3, %rd7;
	ld.global.f32 	%f1, [%rd10];
	ld.global.f32 	%f2, [%rd9];
	add.f32 	%f3, %f1, %f2;
	st.global.f32 	[%rd8], %f3;
	add.s32 	%r29, %r29, %r2;
	add.s32 	%r27, %r27, 1;
	setp.ne.s32 	%p4, %r27, 0;
	@%p4 bra 	$L__BB0_3;
$L__BB0_4:
	setp.lt.u32 	%p5, %r3, 3;
	@%p5 bra 	$L__BB0_7;
	mul.wide.s32 	%rd15, %r2, 4;
	shl.b32 	%r26, %r2, 2;
$L__BB0_6:
	mul.wide.s32 	%rd11, %r29, 4;
	add.s64 	%rd12, %rd3, %rd11;
	ld.global.f32 	%f4, [%rd12];
	add.s64 	%rd13, %rd2, %rd11;
	ld.global.f32 	%f5, [%rd13];
	add.f32 	%f6, %f4, %f5;
	add.s64 	%rd14, %rd1, %rd11;
	st.global.f32 	[%rd14], %f6;
	add.s64 	%rd16, %rd12, %rd15;
	ld.global.f32 	%f7, [%rd16];
	add.s64 	%rd17, %rd13, %rd15;
	ld.global.f32 	%f8, [%rd17];
	add.f32 	%f9, %f7, %f8;
	add.s64 	%rd18, %rd14, %rd15;
	st.global.f32 	[%rd18], %f9;
	add.s64 	%rd19, %rd16, %rd15;
	ld.global.f32 	%f10, [%rd19];
	add.s64 	%rd20, %rd17, %rd15;
	ld.global.f32 	%f11, [%rd20];
	add.f32 	%f12, %f10, %f11;
	add.s64 	%rd21, %rd18, %rd15;
	st.global.f32 	[%rd21], %f12;
	add.s64 	%rd22, %rd19, %rd15;
	ld.global.f32 	%f13, [%rd22];
	add.s64 	%rd23, %rd20, %rd15;
	ld.global.f32 	%f14, [%rd23];
	add.f32 	%f15, %f13, %f14;
	add.s64 	%rd24, %rd21, %rd15;
	st.global.f32 	[%rd24], %f15;
	add.s32 	%r29, %r26, %r29;
	setp.lt.s32 	%p6, %r29, %r12;
	@%p6 bra 	$L__BB0_6;
$L__BB0_7:
	ret;

}


// ===== COMPILED SASS (sm_100) =====

	.target	sm_100

	.elftype	@"ET_EXEC"


//--------------------- .note.nv.tkinfo           --------------------------
	.section	.note.nv.tkinfo,"",@"SHT_NOTE"
	.sectionflags	@"SHF_NOTE_NV_TKINFO"
	.tkinfo
        /*0018*/ 	.word	0x00000002
        /*0030*/ 	.string	""
        /*0030*/ 	.string	"ptxas"
        /*0030*/ 	.string	"Cuda compilation tools, release 13.0, V13.0.88"
        /*0030*/ 	.string	"Build cuda_13.0.r13.0/compiler.36424714_0"
        /*0030*/ 	.string	"-arch sm_100 -m 64 "



//--------------------- .note.nv.cuinfo           --------------------------
	.section	.note.nv.cuinfo,"",@"SHT_NOTE"
	.sectionflags	@"SHF_NOTE_NV_CUINFO"
        /*0018*/ 	.short	0x0002
        /*001a*/ 	.short	0x0064
        /*001c*/ 	.short	0x0082
	.zero		2


//--------------------- .nv.info                  --------------------------
	.section	.nv.info,"",@"SHT_CUDA_INFO"
	.align	4


	//----- nvinfo : EIATTR_REGCOUNT
	.align		4
        /*0000*/ 	.byte	0x04, 0x2f
        /*0002*/ 	.short	(.L_1 - .L_0)
	.align		4
.L_0:
        /*0004*/ 	.word	index@(_Z3addiPfS_S_)
        /*0008*/ 	.word	0x0000001a


	//----- nvinfo : EIATTR_FRAME_SIZE
	.align		4
.L_1:
        /*000c*/ 	.byte	0x04, 0x11
        /*000e*/ 	.short	(.L_3 - .L_2)
	.align		4
.L_2:
        /*0010*/ 	.word	index@(_Z3addiPfS_S_)
        /*0014*/ 	.word	0x00000000


	//----- nvinfo : EIATTR_MIN_STACK_SIZE
	.align		4
.L_3:
        /*0018*/ 	.byte	0x04, 0x12
        /*001a*/ 	.short	(.L_5 - .L_4)
	.align		4
.L_4:
        /*001c*/ 	.word	index@(_Z3addiPfS_S_)
        /*0020*/ 	.word	0x00000000
.L_5:


//--------------------- .nv.compat                --------------------------
	.section	.nv.compat,"",@"SHT_CUDA_COMPAT_INFO"
	.align	4
        /*0000*/ 	.byte	0x02, 0x09, 0x00, 0x00, 0x02, 0x02, 0x01, 0x00, 0x02, 0x05, 0x05, 0x00, 0x03, 0x07, 0x01, 0x01
        /*0010*/ 	.byte	0x02, 0x03, 0x00, 0x00, 0x02, 0x06, 0x01, 0x00, 0x04, 0x0b, 0x08, 0x00, 0x09, 0x00, 0x00, 0x00
        /*0020*/ 	.byte	0x00, 0x00, 0x00, 0x00


//--------------------- .nv.info._Z3addiPfS_S_    --------------------------
	.section	.nv.info._Z3addiPfS_S_,"",@"SHT_CUDA_INFO"
	.sectionflags	@""
	.align	4


	//----- nvinfo : EIATTR_CUDA_API_VERSION
	.align		4
        /*0000*/ 	.byte	0x04, 0x37
        /*0002*/ 	.short	(.L_7 - .L_6)
.L_6:
        /*0004*/ 	.word	0x00000082


	//----- nvinfo : EIATTR_KPARAM_INFO
	.align		4
.L_7:
        /*0008*/ 	.byte	0x04, 0x17
        /*000a*/ 	.short	(.L_9 - .L_8)
.L_8:
        /*000c*/ 	.word	0x00000000
        /*0010*/ 	.short	0x0003
        /*0012*/ 	.short	0x0018
        /*0014*/ 	.byte	0x00, 0xf5, 0x21, 0x00


	//----- nvinfo : EIATTR_KPARAM_INFO
	.align		4
.L_9:
        /*0018*/ 	.byte	0x04, 0x17
        /*001a*/ 	.short	(.L_11 - .L_10)
.L_10:
        /*001c*/ 	.word	0x00000000
        /*0020*/ 	.short	0x0002
        /*0022*/ 	.short	0x0010
        /*0024*/ 	.byte	0x00, 0xf5, 0x21, 0x00


	//----- nvinfo : EIATTR_KPARAM_INFO
	.align		4
.L_11:
        /*0028*/ 	.byte	0x04, 0x17
        /*002a*/ 	.short	(.L_13 - .L_12)
.L_12:
        /*002c*/ 	.word	0x00000000
        /*0030*/ 	.short	0x0001
        /*0032*/ 	.short	0x0008
        /*0034*/ 	.byte	0x00, 0xf5, 0x21, 0x00


	//----- nvinfo : EIATTR_KPARAM_INFO
	.align		4
.L_13:
        /*0038*/ 	.byte	0x04, 0x17
        /*003a*/ 	.short	(.L_15 - .L_14)
.L_14:
        /*003c*/ 	.word	0x00000000
        /*0040*/ 	.short	0x0000
        /*0042*/ 	.short	0x0000
        /*0044*/ 	.byte	0x00, 0xf0, 0x11, 0x00


	//----- nvinfo : EIATTR_SPARSE_MMA_MASK
	.align		4
.L_15:
        /*0048*/ 	.byte	0x03, 0x50
        /*004a*/ 	.short	0x0000


	//----- nvinfo : EIATTR_MAXREG_COUNT
	.align		4
        /*004c*/ 	.byte	0x03, 0x1b
        /*004e*/ 	.short	0x00ff


	//----- nvinfo : EIATTR_MERCURY_ISA_VERSION
	.align		4
        /*0050*/ 	.byte	0x03, 0x5f
        /*0052*/ 	.short	0x0101


	//----- nvinfo : EIATTR_VRC_CTA_INIT_COUNT
	.align		4
        /*0054*/ 	.byte	0x02, 0x4a
	.zero		1
	.zero		1


	//----- nvinfo : EIATTR_EXIT_INSTR_OFFSETS
	.align		4
        /*0058*/ 	.byte	0x04, 0x1c
        /*005a*/ 	.short	(.L_17 - .L_16)


	//   ....[0]....
.L_16:
        /*005c*/ 	.word	0x00000090


	//   ....[1]....
        /*0060*/ 	.word	0x000003a0


	//   ....[2]....
        /*0064*/ 	.word	0x000005d0


	//----- nvinfo : EIATTR_CRS_STACK_SIZE
	.align		4
.L_17:
        /*0068*/ 	.byte	0x04, 0x1e
        /*006a*/ 	.short	(.L_19 - .L_18)
.L_18:
        /*006c*/ 	.word	0x00000000


	//----- nvinfo : EIATTR_CBANK_PARAM_SIZE
	.align		4
.L_19:
        /*0070*/ 	.byte	0x03, 0x19
        /*0072*/ 	.short	0x0020


	//----- nvinfo : EIATTR_PARAM_CBANK
	.align		4
        /*0074*/ 	.byte	0x04, 0x0a
        /*0076*/ 	.short	(.L_21 - .L_20)
	.align		4
.L_20:
        /*0078*/ 	.word	index@(.nv.constant0._Z3addiPfS_S_)
        /*007c*/ 	.short	0x0380
        /*007e*/ 	.short	0x0020


	//----- nvinfo : EIATTR_SW_WAR
	.align		4
.L_21:
        /*0080*/ 	.byte	0x04, 0x36
        /*0082*/ 	.short	(.L_23 - .L_22)
.L_22:
        /*0084*/ 	.word	0x00000008
.L_23:


//--------------------- .nv.callgraph             --------------------------
	.section	.nv.callgraph,"",@"SHT_CUDA_CALLGRAPH"
	.align	4
	.sectionentsize	8
	.align		4
        /*0000*/ 	.word	0x00000000
	.align		4
        /*0004*/ 	.word	0xffffffff
	.align		4
        /*0008*/ 	.word	0x00000000
	.align		4
        /*000c*/ 	.word	0xfffffffe
	.align		4
        /*0010*/ 	.word	0x00000000
	.align		4
        /*0014*/ 	.word	0xfffffffd
	.align		4
        /*0018*/ 	.word	0x00000000
	.align		4
        /*001c*/ 	.word	0xfffffffc


//--------------------- .text._Z3addiPfS_S_       --------------------------
	.section	.text._Z3addiPfS_S_,"ax",@progbits
	.align	128
        .global         _Z3addiPfS_S_
        .type           _Z3addiPfS_S_,@function
        .size           _Z3addiPfS_S_,(.L_x_5 - _Z3addiPfS_S_)
        .other          _Z3addiPfS_S_,@"STO_CUDA_ENTRY STV_DEFAULT"
_Z3addiPfS_S_:
.text._Z3addiPfS_S_:
[----:B------:R-:W-:Y:S01]  /*0000*/  LDC R1, c[0x0][0x37c] ;  /* 0x0000df00ff017b82 */ /* 0x000fe20000000800 */
[----:B------:R-:W0:Y:S07]  /*0010*/  S2R R3, SR_TID.X ;  /* 0x0000000000037919 */ /* 0x000e2e0000002100 */
[----:B------:R-:W0:Y:S01]  /*0020*/  S2UR UR4, SR_CTAID.X ;  /* 0x00000000000479c3 */ /* 0x000e220000002500 */
[----:B------:R-:W1:Y:S07]  /*0030*/  LDCU UR6, c[0x0][0x380] ;  /* 0x00007000ff0677ac */ /* 0x000e6e0008000800 */
[----:B------:R-:W0:Y:S01]  /*0040*/  LDC R0, c[0x0][0x360] ;  /* 0x0000d800ff007b82 */ /* 0x000e220000000800 */
[----:B------:R-:W2:Y:S01]  /*0050*/  LDCU UR5, c[0x0][0x370] ;  /* 0x00006e00ff0577ac */ /* 0x000ea20008000800 */
[----:B0-----:R-:W-:-:S02]  /*0060*/  IMAD R3, R0, UR4, R3 ;  /* 0x0000000400037c24 */ /* 0x001fc4000f8e0203 */
[----:B--2---:R-:W-:-:S03]  /*0070*/  IMAD R0, R0, UR5, RZ ;  /* 0x0000000500007c24 */ /* 0x004fc6000f8e02ff */
[----:B-1----:R-:W-:-:S13]  /*0080*/  ISETP.GE.AND P0, PT, R3, UR6, PT ;  /* 0x0000000603007c0c */ /* 0x002fda000bf06270 */
[----:B------:R-:W-:Y:S05]  /*0090*/  @P0 EXIT ;  /* 0x000000000000094d */ /* 0x000fea0003800000 */
[----:B------:R-:W0:Y:S01]  /*00a0*/  I2F.U32.RP R8, R0 ;  /* 0x0000000000087306 */ /* 0x000e220000209000 */
[----:B------:R-:W-:Y:S01]  /*00b0*/  IADD3 R2, PT, PT, R0, R3, RZ ;  /* 0x0000000300027210 */ /* 0x000fe20007ffe0ff */
[----:B------:R-:W1:Y:S01]  /*00c0*/  LDCU.64 UR4, c[0x0][0x358] ;  /* 0x00006b00ff0477ac */ /* 0x000e620008000a00 */
[----:B------:R-:W-:Y:S01]  /*00d0*/  IADD3 R9, PT, PT, RZ, -R0, RZ ;  /* 0x80000000ff097210 */ /* 0x000fe20007ffe0ff */
[----:B------:R-:W-:Y:S01]  /*00e0*/  BSSY.RECONVERGENT B0, `(.L_x_0) ;  /* 0x000002b000007945 */ /* 0x000fe20003800200 */
[C---:B------:R-:W-:Y:S02]  /*00f0*/  ISETP.GE.AND P0, PT, R2.reuse, UR6, PT ;  /* 0x0000000602007c0c */ /* 0x040fe4000bf06270 */
[----:B------:R-:W-:Y:S02]  /*0100*/  VIMNMX R7, PT, PT, R2, UR6, !PT ;  /* 0x0000000602077c48 */ /* 0x000fe4000ffe0100 */
[----:B------:R-:W-:Y:S02]  /*0110*/  SEL R6, RZ, 0x1, P0 ;  /* 0x00000001ff067807 */ /* 0x000fe40000000000 */
[----:B------:R-:W-:-:S02]  /*0120*/  ISETP.NE.U32.AND P2, PT, R0, RZ, PT ;  /* 0x000000ff0000720c */ /* 0x000fc40003f45070 */
[----:B------:R-:W-:Y:S01]  /*0130*/  IADD3 R7, PT, PT, R7, -R2, -R6 ;  /* 0x8000000207077210 */ /* 0x000fe20007ffe806 */
[----:B0-----:R-:W0:Y:S02]  /*0140*/  MUFU.RCP R8, R8 ;  /* 0x0000000800087308 */ /* 0x001e240000001000 */
[----:B0-----:R-:W-:-:S06]  /*0150*/  IADD3 R4, PT, PT, R8, 0xffffffe, RZ ;  /* 0x0ffffffe08047810 */ /* 0x001fcc0007ffe0ff */
[----:B------:R0:W2:Y:S02]  /*0160*/  F2I.FTZ.U32.TRUNC.NTZ R5, R4 ;  /* 0x0000000400057305 */ /* 0x0000a4000021f000 */
[----:B0-----:R-:W-:Y:S02]  /*0170*/  HFMA2 R4, -RZ, RZ, 0, 0 ;  /* 0x00000000ff047431 */ /* 0x001fe400000001ff */
[----:B--2---:R-:W-:-:S04]  /*0180*/  IMAD R9, R9, R5, RZ ;  /* 0x0000000509097224 */ /* 0x004fc800078e02ff */
[----:B------:R-:W-:-:S06]  /*0190*/  IMAD.HI.U32 R8, R5, R9, R4 ;  /* 0x0000000905087227 */ /* 0x000fcc00078e0004 */
[----:B------:R-:W-:-:S05]  /*01a0*/  IMAD.HI.U32 R5, R8, R7, RZ ;  /* 0x0000000708057227 */ /* 0x000fca00078e00ff */
[----:B------:R-:W-:-:S05]  /*01b0*/  IADD3 R2, PT, PT, -R5, RZ, RZ ;  /* 0x000000ff05027210 */ /* 0x000fca0007ffe1ff */
[----:B------:R-:W-:-:S05]  /*01c0*/  IMAD R7, R0, R2, R7 ;  /* 0x0000000200077224 */ /* 0x000fca00078e0207 */
[----:B------:R-:W-:-:S13]  /*01d0*/  ISETP.GE.U32.AND P0, PT, R7, R0, PT ;  /* 0x000000000700720c */ /* 0x000fda0003f06070 */
[----:B------:R-:W-:Y:S02]  /*01e0*/  @P0 IADD3 R7, PT, PT, -R0, R7, RZ ;  /* 0x0000000700070210 */ /* 0x000fe40007ffe1ff */
[----:B------:R-:W-:Y:S02]  /*01f0*/  @P0 IADD3 R5, PT, PT, R5, 0x1, RZ ;  /* 0x0000000105050810 */ /* 0x000fe40007ffe0ff */
[----:B------:R-:W-:-:S13]  /*0200*/  ISETP.GE.U32.AND P1, PT, R7, R0, PT ;  /* 0x000000000700720c */ /* 0x000fda0003f26070 */
[----:B------:R-:W-:Y:S02]  /*0210*/  @P1 IADD3 R5, PT, PT, R5, 0x1, RZ ;  /* 0x0000000105051810 */ /* 0x000fe40007ffe0ff */
[----:B------:R-:W-:-:S04]  /*0220*/  @!P2 LOP3.LUT R5, RZ, R0, RZ, 0x33, !PT ;  /* 0x00000000ff05a212 */ /* 0x000fc800078e33ff */
[----:B------:R-:W-:-:S04]  /*0230*/  IADD3 R2, PT, PT, R6, R5, RZ ;  /* 0x0000000506027210 */ /* 0x000fc80007ffe0ff */
[C---:B------:R-:W-:Y:S02]  /*0240*/  LOP3.LUT R4, R2.reuse, 0x3, RZ, 0xc0, !PT ;  /* 0x0000000302047812 */ /* 0x040fe400078ec0ff */
[----:B------:R-:W-:Y:S02]  /*0250*/  ISETP.GE.U32.AND P1, PT, R2, 0x3, PT ;  /* 0x000000030200780c */ /* 0x000fe40003f26070 */
[----:B------:R-:W-:-:S13]  /*0260*/  ISETP.NE.AND P0, PT, R4, 0x3, PT ;  /* 0x000000030400780c */ /* 0x000fda0003f05270 */
[----:B-1----:R-:W-:Y:S05]  /*0270*/  @!P0 BRA `(.L_x_1) ;  /* 0x0000000000448947 */ /* 0x002fea0003800000 */
[----:B------:R-:W0:Y:S01]  /*0280*/  LDC.64 R4, c[0x0][0x388] ;  /* 0x0000e200ff047b82 */ /* 0x000e220000000a00 */
[----:B------:R-:W-:-:S04]  /*0290*/  IADD3 R2, PT, PT, R2, 0x1, RZ ;  /* 0x0000000102027810 */ /* 0x000fc80007ffe0ff */
[----:B------:R-:W-:-:S03]  /*02a0*/  LOP3.LUT R2, R2, 0x3, RZ, 0xc0, !PT ;  /* 0x0000000302027812 */ /* 0x000fc600078ec0ff */
[----:B------:R-:W1:Y:S01]  /*02b0*/  LDC.64 R6, c[0x0][0x390] ;  /* 0x0000e400ff067b82 */ /* 0x000e620000000a00 */
[----:B------:R-:W-:-:S07]  /*02c0*/  IADD3 R2, PT, PT, -R2, RZ, RZ ;  /* 0x000000ff02027210 */ /* 0x000fce0007ffe1ff */
[----:B------:R-:W2:Y:S02]  /*02d0*/  LDC.64 R8, c[0x0][0x398] ;  /* 0x0000e600ff087b82 */ /* 0x000ea40000000a00 */
.L_x_2:
[----:B-1----:R-:W-:-:S04]  /*02e0*/  IMAD.WIDE R12, R3, 0x4, R6 ;  /* 0x00000004030c7825 */ /* 0x002fc800078e0206 */
[C---:B0-----:R-:W-:Y:S02]  /*02f0*/  IMAD.WIDE R14, R3.reuse, 0x4, R4 ;  /* 0x00000004030e7825 */ /* 0x041fe400078e0204 */
[----:B---3--:R-:W3:Y:S04]  /*0300*/  LDG.E R13, desc[UR4][R12.64] ;  /* 0x000000040c0d7981 */ /* 0x008ee8000c1e1900 */
[----:B------:R-:W3:Y:S01]  /*0310*/  LDG.E R14, desc[UR4][R14.64] ;  /* 0x000000040e0e7981 */ /* 0x000ee2000c1e1900 */
[----:B--2---:R-:W-:Y:S01]  /*0320*/  IMAD.WIDE R10, R3, 0x4, R8 ;  /* 0x00000004030a7825 */ /* 0x004fe200078e0208 */
[----:B------:R-:W-:Y:S02]  /*0330*/  IADD3 R2, PT, PT, R2, 0x1, RZ ;  /* 0x0000000102027810 */ /* 0x000fe40007ffe0ff */
[----:B------:R-:W-:-:S02]  /*0340*/  IADD3 R3, PT, PT, R0, R3, RZ ;  /* 0x0000000300037210 */ /* 0x000fc40007ffe0ff */
[----:B------:R-:W-:Y:S01]  /*0350*/  ISETP.NE.AND P0, PT, R2, RZ, PT ;  /* 0x000000ff0200720c */ /* 0x000fe20003f05270 */
[----:B---3--:R-:W-:-:S05]  /*0360*/  FADD R17, R14, R13 ;  /* 0x0000000d0e117221 */ /* 0x008fca0000000000 */
[----:B------:R3:W-:Y:S07]  /*0370*/  STG.E desc[UR4][R10.64], R17 ;  /* 0x000000110a007986 */ /* 0x0007ee000c101904 */
[----:B------:R-:W-:Y:S05]  /*0380*/  @P0 BRA `(.L_x_2) ;  /* 0xfffffffc00d40947 */ /* 0x000fea000383ffff */
.L_x_1:
[----:B------:R-:W-:Y:S05]  /*0390*/  BSYNC.RECONVERGENT B0 ;  /* 0x0000000000007941 */ /* 0x000fea0003800200 */
.L_x_0:
[----:B------:R-:W-:Y:S05]  /*03a0*/  @!P1 EXIT ;  /* 0x000000000000994d */ /* 0x000fea0003800000 */
.L_x_3:
[----:B------:R-:W3:Y:S08]  /*03b0*/  LDC.64 R4, c[0x0][0x388] ;  /* 0x0000e200ff047b82 */ /* 0x000ef00000000a00 */
[----:B------:R-:W0:Y:S01]  /*03c0*/  LDC.64 R6, c[0x0][0x390] ;  /* 0x0000e400ff067b82 */ /* 0x000e220000000a00 */
[----:B---3--:R-:W-:-:S07]  /*03d0*/  IMAD.WIDE R10, R3, 0x4, R4 ;  /* 0x00000004030a7825 */ /* 0x008fce00078e0204 */
[----:B------:R-:W1:Y:S01]  /*03e0*/  LDC.64 R4, c[0x0][0x398] ;  /* 0x0000e600ff047b82 */ /* 0x000e620000000a00 */
[----:B--2---:R-:W2:Y:S01]  /*03f0*/  LDG.E R2, desc[UR4][R10.64] ;  /* 0x000000040a027981 */ /* 0x004ea2000c1e1900 */
[----:B0-----:R-:W-:-:S05]  /*0400*/  IMAD.WIDE R12, R3, 0x4, R6 ;  /* 0x00000004030c7825 */ /* 0x001fca00078e0206 */
[----:B------:R-:W2:Y:S01]  /*0410*/  LDG.E R7, desc[UR4][R12.64] ;  /* 0x000000040c077981 */ /* 0x000ea2000c1e1900 */
[----:B-1----:R-:W-:-:S04]  /*0420*/  IMAD.WIDE R16, R3, 0x4, R4 ;  /* 0x0000000403107825 */ /* 0x002fc800078e0204 */
[----:B------:R-:W-:-:S04]  /*0430*/  IMAD.WIDE R4, R0, 0x4, R10 ;  /* 0x0000000400047825 */ /* 0x000fc800078e020a */
[----:B--2---:R-:W-:Y:S01]  /*0440*/  FADD R19, R2, R7 ;  /* 0x0000000702137221 */ /* 0x004fe20000000000 */
[----:B------:R-:W-:-:S04]  /*0450*/  IMAD.WIDE R6, R0, 0x4, R12 ;  /* 0x0000000400067825 */ /* 0x000fc800078e020c */
[----:B------:R0:W-:Y:S04]  /*0460*/  STG.E desc[UR4][R16.64], R19 ;  /* 0x0000001310007986 */ /* 0x0001e8000c101904 */
[----:B------:R-:W2:Y:S04]  /*0470*/  LDG.E R2, desc[UR4][R4.64] ;  /* 0x0000000404027981 */ /* 0x000ea8000c1e1900 */
[----:B------:R-:W2:Y:S01]  /*0480*/  LDG.E R15, desc[UR4][R6.64] ;  /* 0x00000004060f7981 */ /* 0x000ea2000c1e1900 */
[----:B------:R-:W-:-:S04]  /*0490*/  IMAD.WIDE R8, R0, 0x4, R16 ;  /* 0x0000000400087825 */ /* 0x000fc800078e0210 */
[----:B------:R-:W-:-:S04]  /*04a0*/  IMAD.WIDE R10, R0, 0x4, R4 ;  /* 0x00000004000a7825 */ /* 0x000fc800078e0204 */
[----:B------:R-:W-:-:S04]  /*04b0*/  IMAD.WIDE R12, R0, 0x4, R6 ;  /* 0x00000004000c7825 */ /* 0x000fc800078e0206 */
[----:B--2---:R-:W-:-:S05]  /*04c0*/  FADD R21, R2, R15 ;  /* 0x0000000f02157221 */ /* 0x004fca0000000000 */
        /* <DEDUP_REMOVED lines=8> */
[----:B------:R-:W1:Y:S04]  /*0550*/  LDG.E R4, desc[UR4][R4.64] ;  /* 0x0000000404047981 */ /* 0x000e68000c1e1900 */
[----:B------:R-:W1:Y:S01]  /*0560*/  LDG.E R7, desc[UR4][R6.64] ;  /* 0x0000000406077981 */ /* 0x000e62000c1e1900 */
[C---:B0-----:R-:W-:Y:S01]  /*0570*/  IMAD.WIDE R16, R0.reuse, 0x4, R14 ;  /* 0x0000000400107825 */ /* 0x041fe200078e020e */
[----:B------:R-:W-:-:S04]  /*0580*/  LEA R3, R0, R3, 0x2 ;  /* 0x0000000300037211 */ /* 0x000fc800078e10ff */
[----:B------:R-:W-:Y:S01]  /*0590*/  ISETP.GE.AND P0, PT, R3, UR6, PT ;  /* 0x0000000603007c0c */ /* 0x000fe2000bf06270 */
[----:B-1----:R-:W-:-:S05]  /*05a0*/  FADD R9, R4, R7 ;  /* 0x0000000704097221 */ /* 0x002fca0000000000 */
[----:B------:R2:W-:Y:S07]  /*05b0*/  STG.E desc[UR4][R16.64], R9 ;  /* 0x0000000910007986 */ /* 0x0005ee000c101904 */
[----:B------:R-:W-:Y:S05]  /*05c0*/  @!P0 BRA `(.L_x_3) ;  /* 0xfffffffc00788947 */ /* 0x000fea000383ffff */
[----:B------:R-:W-:Y:S05]  /*05d0*/  EXIT ;  /* 0x000000000000794d */ /* 0x000fea0003800000 */
.L_x_4:
[----:B------:R-:W-:-:S00]  /*05e0*/  BRA `(.L_x_4) ;  /* 0xfffffffc00fc7947 */ /* 0x000fc0000383ffff */
[----:B------:R-:W-:-:S00]  /*05f0*/  NOP ;  /* 0x0000000000007918 */ /* 0x000fc00000000000 */
        /* <DEDUP_REMOVED lines=8> */
.L_x_5:


//--------------------- .nv.shared.reserved.0     --------------------------
	.section	.nv.shared.reserved.0,"aw",@nobits
	.weak		__nv_reservedSMEM_offset_0_alias
	.size		__nv_reservedSMEM_offset_0_alias, 0, 64
	.other		__nv_reservedSMEM_offset_0_alias,@"STO_CUDA_RESERVED_SHARED STV_DEFAULT"
__nv_reservedSMEM_offset_0_alias:
	.zero		0
	.zero		64


//--------------------- .nv.constant0._Z3addiPfS_S_ --------------------------
	.section	.nv.constant0._Z3addiPfS_S_,"a",@progbits
	.sectionflags	@""
	.align	4
.nv.constant0._Z3addiPfS_S_:
	.zero		928


//--------------------- SYMBOLS --------------------------

	.type		.nv.reservedSmem.offset0,@object
	.size		.nv.reservedSmem.offset0,0x4
